	.headerflags	@"EF_CUDA_TEXMODE_UNIFIED EF_CUDA_64BIT_ADDRESS EF_CUDA_ACCELERATORS EF_CUDA_SM90 EF_CUDA_VIRTUAL_SM(EF_CUDA_SM90)"
	.elftype	@"ET_EXEC"


//--------------------- .nv.info                  --------------------------
	.section	.nv.info,"",@"SHT_CUDA_INFO"
	.align	4


	//----- nvinfo : EIATTR_REGCOUNT
	.align		4
        /*0000*/ 	.byte	0x04, 0x2f
        /*0002*/ 	.short	(.L_3 - .L_2)
	.align		4
.L_2:
        /*0004*/ 	.word	index@(triton_poi_fused__native_batch_norm_legit_no_training_add_convolution_relu_53)
        /*0008*/ 	.word	0x00000016


	//----- nvinfo : EIATTR_MIN_STACK_SIZE
	.align		4
.L_3:
        /*000c*/ 	.byte	0x04, 0x12
        /*000e*/ 	.short	(.L_5 - .L_4)
	.align		4
.L_4:
        /*0010*/ 	.word	index@(triton_poi_fused__native_batch_norm_legit_no_training_add_convolution_relu_53)
        /*0014*/ 	.word	0x00000000


	//----- nvinfo : EIATTR_FRAME_SIZE
	.align		4
.L_5:
        /*0018*/ 	.byte	0x04, 0x11
        /*001a*/ 	.short	(.L_7 - .L_6)
	.align		4
.L_6:
        /*001c*/ 	.word	index@(triton_poi_fused__native_batch_norm_legit_no_training_add_convolution_relu_53)
        /*0020*/ 	.word	0x00000000


	//----- nvinfo : EIATTR_MIN_STACK_SIZE
	.align		4
.L_7:
        /*0024*/ 	.byte	0x04, 0x12
        /*0026*/ 	.short	(.L_9 - .L_8)
	.align		4
.L_8:
        /*0028*/ 	.word	index@(triton_poi_fused__native_batch_norm_legit_no_training_add_convolution_relu_53)
        /*002c*/ 	.word	0x00000000
.L_9:


//--------------------- .nv.info.triton_poi_fused__native_batch_norm_legit_no_training_add_convolution_relu_53 --------------------------
	.section	.nv.info.triton_poi_fused__native_batch_norm_legit_no_training_add_convolution_relu_53,"",@"SHT_CUDA_INFO"
	.sectionflags	@""
	.align	4


	//----- nvinfo : EIATTR_CUDA_API_VERSION
	.align		4
        /*0000*/ 	.byte	0x04, 0x37
        /*0002*/ 	.short	(.L_11 - .L_10)
.L_10:
        /*0004*/ 	.word	0x0000007c


	//----- nvinfo : EIATTR_KPARAM_INFO
	.align		4
.L_11:
        /*0008*/ 	.byte	0x04, 0x17
        /*000a*/ 	.short	(.L_13 - .L_12)
.L_12:
        /*000c*/ 	.word	0x00000000
        /*0010*/ 	.short	0x0008
        /*0012*/ 	.short	0x0040
        /*0014*/ 	.byte	0x00, 0xf0, 0x11, 0x00


	//----- nvinfo : EIATTR_KPARAM_INFO
	.align		4
.L_13:
        /*0018*/ 	.byte	0x04, 0x17
        /*001a*/ 	.short	(.L_15 - .L_14)
.L_14:
        /*001c*/ 	.word	0x00000000
        /*0020*/ 	.short	0x0007
        /*0022*/ 	.short	0x0038
        /*0024*/ 	.byte	0x00, 0xf4, 0x21, 0x00


	//----- nvinfo : EIATTR_KPARAM_INFO
	.align		4
.L_15:
        /*0028*/ 	.byte	0x04, 0x17
        /*002a*/ 	.short	(.L_17 - .L_16)
.L_16:
        /*002c*/ 	.word	0x00000000
        /*0030*/ 	.short	0x0006
        /*0032*/ 	.short	0x0030
        /*0034*/ 	.byte	0x00, 0xf4, 0x21, 0x00


	//----- nvinfo : EIATTR_KPARAM_INFO
	.align		4
.L_17:
        /*0038*/ 	.byte	0x04, 0x17
        /*003a*/ 	.short	(.L_19 - .L_18)
.L_18:
        /*003c*/ 	.word	0x00000000
        /*0040*/ 	.short	0x0005
        /*0042*/ 	.short	0x0028
        /*0044*/ 	.byte	0x00, 0xf4, 0x21, 0x00


	//----- nvinfo : EIATTR_KPARAM_INFO
	.align		4
.L_19:
        /*0048*/ 	.byte	0x04, 0x17
        /*004a*/ 	.short	(.L_21 - .L_20)
.L_20:
        /*004c*/ 	.word	0x00000000
        /*0050*/ 	.short	0x0004
        /*0052*/ 	.short	0x0020
        /*0054*/ 	.byte	0x00, 0xf4, 0x21, 0x00


	//----- nvinfo : EIATTR_KPARAM_INFO
	.align		4
.L_21:
        /*0058*/ 	.byte	0x04, 0x17
        /*005a*/ 	.short	(.L_23 - .L_22)
.L_22:
        /*005c*/ 	.word	0x00000000
        /*0060*/ 	.short	0x0003
        /*0062*/ 	.short	0x0018
        /*0064*/ 	.byte	0x00, 0xf4, 0x21, 0x00


	//----- nvinfo : EIATTR_KPARAM_INFO
	.align		4
.L_23:
        /*0068*/ 	.byte	0x04, 0x17
        /*006a*/ 	.short	(.L_25 - .L_24)
.L_24:
        /*006c*/ 	.word	0x00000000
        /*0070*/ 	.short	0x0002
        /*0072*/ 	.short	0x0010
        /*0074*/ 	.byte	0x00, 0xf4, 0x21, 0x00


	//----- nvinfo : EIATTR_KPARAM_INFO
	.align		4
.L_25:
        /*0078*/ 	.byte	0x04, 0x17
        /*007a*/ 	.short	(.L_27 - .L_26)
.L_26:
        /*007c*/ 	.word	0x00000000
        /*0080*/ 	.short	0x0001
        /*0082*/ 	.short	0x0008
        /*0084*/ 	.byte	0x00, 0xf4, 0x21, 0x00


	//----- nvinfo : EIATTR_KPARAM_INFO
	.align		4
.L_27:
        /*0088*/ 	.byte	0x04, 0x17
        /*008a*/ 	.short	(.L_29 - .L_28)
.L_28:
        /*008c*/ 	.word	0x00000000
        /*0090*/ 	.short	0x0000
        /*0092*/ 	.short	0x0000
        /*0094*/ 	.byte	0x00, 0xf4, 0x21, 0x00


	//----- nvinfo : EIATTR_SPARSE_MMA_MASK
	.align		4
.L_29:
        /*0098*/ 	.byte	0x03, 0x50
        /*009a*/ 	.short	0x0000


	//----- nvinfo : EIATTR_MAXREG_COUNT
	.align		4
        /*009c*/ 	.byte	0x03, 0x1b
        /*009e*/ 	.short	0x00ff


	//----- nvinfo : EIATTR_EXIT_INSTR_OFFSETS
	.align		4
        /*00a0*/ 	.byte	0x04, 0x1c
        /*00a2*/ 	.short	(.L_31 - .L_30)


	//   ....[0]....
.L_30:
        /*00a4*/ 	.word	0x00000390


	//----- nvinfo : EIATTR_REQNTID
	.align		4
.L_31:
        /*00a8*/ 	.byte	0x04, 0x10
        /*00aa*/ 	.short	(.L_33 - .L_32)
.L_32:
        /*00ac*/ 	.word	0x00000080
        /*00b0*/ 	.word	0x00000001
        /*00b4*/ 	.word	0x00000001


	//----- nvinfo : EIATTR_CBANK_PARAM_SIZE
	.align		4
.L_33:
        /*00b8*/ 	.byte	0x03, 0x19
        /*00ba*/ 	.short	0x0044


	//----- nvinfo : EIATTR_PARAM_CBANK
	.align		4
        /*00bc*/ 	.byte	0x04, 0x0a
        /*00be*/ 	.short	(.L_35 - .L_34)
	.align		4
.L_34:
        /*00c0*/ 	.word	index@(.nv.constant0.triton_poi_fused__native_batch_norm_legit_no_training_add_convolution_relu_53)
        /*00c4*/ 	.short	0x0210
        /*00c6*/ 	.short	0x0044


	//----- nvinfo : EIATTR_SW_WAR
	.align		4
.L_35:
        /*00c8*/ 	.byte	0x04, 0x36
        /*00ca*/ 	.short	(.L_37 - .L_36)
.L_36:
        /*00cc*/ 	.word	0x00000008
.L_37:


//--------------------- .nv.callgraph             --------------------------
	.section	.nv.callgraph,"",@"SHT_CUDA_CALLGRAPH"
	.align	4
	.sectionentsize	8
	.align		4
        /*0000*/ 	.word	0x00000000
	.align		4
        /*0004*/ 	.word	0xffffffff
	.align		4
        /*0008*/ 	.word	0x00000000
	.align		4
        /*000c*/ 	.word	0xfffffffe
	.align		4
        /*0010*/ 	.word	0x00000000
	.align		4
        /*0014*/ 	.word	0xfffffffd
	.align		4
        /*0018*/ 	.word	0x00000000
	.align		4
        /*001c*/ 	.word	0xfffffffc


//--------------------- .nv.constant4             --------------------------
	.section	.nv.constant4,"a",@progbits
	.align	8
	.align		8
.nv.constant4:
        /*0000*/ 	.dword	_$_str
	.align		8
        /*0008*/ 	.dword	_$_str_$_2


//--------------------- .text.triton_poi_fused__native_batch_norm_legit_no_training_add_convolution_relu_53 --------------------------
	.section	.text.triton_poi_fused__native_batch_norm_legit_no_training_add_convolution_relu_53,"ax",@progbits
	.align	128
        .global         triton_poi_fused__native_batch_norm_legit_no_training_add_convolution_relu_53
        .type           triton_poi_fused__native_batch_norm_legit_no_training_add_convolution_relu_53,@function
        .size           triton_poi_fused__native_batch_norm_legit_no_training_add_convolution_relu_53,(.L_x_1 - triton_poi_fused__native_batch_norm_legit_no_training_add_convolution_relu_53)
        .other          triton_poi_fused__native_batch_norm_legit_no_training_add_convolution_relu_53,@"STO_CUDA_ENTRY STV_DEFAULT"
triton_poi_fused__native_batch_norm_legit_no_training_add_convolution_relu_53:
.text.triton_poi_fused__native_batch_norm_legit_no_training_add_convolution_relu_53:
[----:B------:R-:W-:Y:S01]  /*0000*/  LDC R1, c[0x0][0x28] ;  /* 0x00000a00ff017b82 */ /* 0x000fe20000000800 */
[----:B------:R-:W1:Y:S07]  /*0010*/  S2R R0, SR_TID.X ;  /* 0x0000000000007919 */ /* 0x000e6e0000002100 */
[----:B------:R-:W2:Y:S01]  /*0020*/  LDC.64 R14, c[0x0][0x228] ;  /* 0x00008a00ff0e7b82 */ /* 0x000ea20000000a00 */
[----:B------:R-:W-:Y:S01]  /*0030*/  ULDC.64 UR4, c[0x0][0x208] ;  /* 0x0000820000047ab9 */ /* 0x000fe20000000a00 */
[----:B------:R-:W3:Y:S06]  /*0040*/  S2R R3, SR_CTAID.X ;  /* 0x0000000000037919 */ /* 0x000eec0000002500 */
[----:B------:R-:W4:Y:S08]  /*0050*/  LDC.64 R16, c[0x0][0x218] ;  /* 0x00008600ff107b82 */ /* 0x000f300000000a00 */
[----:B------:R-:W5:Y:S08]  /*0060*/  LDC.64 R18, c[0x0][0x220] ;  /* 0x00008800ff127b82 */ /* 0x000f700000000a00 */
[----:B------:R-:W5:Y:S01]  /*0070*/  LDC.64 R8, c[0x0][0x230] ;  /* 0x00008c00ff087b82 */ /* 0x000f620000000a00 */
[----:B-1----:R-:W-:-:S07]  /*0080*/  LOP3.LUT R0, R0, 0x7f, RZ, 0xc0, !PT ;  /* 0x0000007f00007812 */ /* 0x002fce00078ec0ff */
[----:B------:R-:W1:Y:S01]  /*0090*/  LDC.64 R4, c[0x0][0x238] ;  /* 0x00008e00ff047b82 */ /* 0x000e620000000a00 */
[----:B---3--:R-:W-:Y:S02]  /*00a0*/  SHF.R.S32.HI R2, RZ, 0x18, R3 ;  /* 0x00000018ff027819 */ /* 0x008fe40000011403 */
[----:B------:R-:W-:Y:S02]  /*00b0*/  LEA R0, R3, R0, 0x7 ;  /* 0x0000000003007211 */ /* 0x000fe400078e38ff */
[----:B------:R-:W-:-:S03]  /*00c0*/  SGXT R3, R2, 0x1 ;  /* 0x000000010203781a */ /* 0x000fc60000000200 */
[----:B------:R-:W3:Y:S01]  /*00d0*/  LDC.64 R10, c[0x0][0x240] ;  /* 0x00009000ff0a7b82 */ /* 0x000ee20000000a00 */
[----:B------:R-:W-:-:S04]  /*00e0*/  LEA.HI R3, R3, R0, RZ, 0x4 ;  /* 0x0000000003037211 */ /* 0x000fc800078f20ff */
[--C-:B------:R-:W-:Y:S02]  /*00f0*/  SHF.R.S32.HI R7, RZ, 0x4, R3.reuse ;  /* 0x00000004ff077819 */ /* 0x100fe40000011403 */
[----:B------:R-:W-:-:S04]  /*0100*/  SHF.R.S32.HI R2, RZ, 0x1f, R3 ;  /* 0x0000001fff027819 */ /* 0x000fc80000011403 */
[----:B------:R-:W-:-:S04]  /*0110*/  LEA.HI R2, R2, R7, RZ, 0x6 ;  /* 0x0000000702027211 */ /* 0x000fc800078f30ff */
[----:B------:R-:W-:-:S04]  /*0120*/  LOP3.LUT R2, R2, 0xffffffc0, RZ, 0xc0, !PT ;  /* 0xffffffc002027812 */ /* 0x000fc800078ec0ff */
[----:B------:R-:W-:Y:S02]  /*0130*/  IADD3 R7, R7, -R2, RZ ;  /* 0x8000000207077210 */ /* 0x000fe40007ffe0ff */
[----:B------:R-:W1:Y:S03]  /*0140*/  LDC.64 R2, c[0x0][0x210] ;  /* 0x00008400ff027b82 */ /* 0x000e660000000a00 */
[----:B--2---:R-:W-:-:S05]  /*0150*/  IMAD.WIDE R14, R7, 0x4, R14 ;  /* 0x00000004070e7825 */ /* 0x004fca00078e020e */
[----:B------:R-:W2:Y:S01]  /*0160*/  LDG.E.EL R6, desc[UR4][R14.64] ;  /* 0x000000040e067981 */ /* 0x000ea2000c2e1900 */
[----:B----4-:R-:W-:-:S04]  /*0170*/  IMAD.WIDE R16, R7, 0x4, R16 ;  /* 0x0000000407107825 */ /* 0x010fc800078e0210 */
[----:B-----5:R-:W-:Y:S01]  /*0180*/  IMAD.WIDE R18, R7, 0x4, R18 ;  /* 0x0000000407127825 */ /* 0x020fe200078e0212 */
[----:B------:R-:W4:Y:S04]  /*0190*/  LDG.E.EL R12, desc[UR4][R16.64] ;  /* 0x00000004100c7981 */ /* 0x000f28000c2e1900 */
[----:B------:R-:W5:Y:S01]  /*01a0*/  LDG.E.EL R13, desc[UR4][R18.64] ;  /* 0x00000004120d7981 */ /* 0x000f62000c2e1900 */
[----:B01----:R-:W-:-:S05]  /*01b0*/  IMAD.WIDE R2, R0, 0x4, R2 ;  /* 0x0000000400027825 */ /* 0x003fca00078e0202 */
[----:B------:R-:W4:Y:S01]  /*01c0*/  LDG.E R15, desc[UR4][R2.64] ;  /* 0x00000004020f7981 */ /* 0x000f22000c1e1900 */
[----:B------:R-:W-:-:S04]  /*01d0*/  IMAD.WIDE R8, R7, 0x4, R8 ;  /* 0x0000000407087825 */ /* 0x000fc800078e0208 */
[----:B------:R-:W-:Y:S02]  /*01e0*/  IMAD.WIDE R4, R7, 0x4, R4 ;  /* 0x0000000407047825 */ /* 0x000fe400078e0204 */
[----:B------:R0:W5:Y:S04]  /*01f0*/  LDG.E.EL R8, desc[UR4][R8.64] ;  /* 0x0000000408087981 */ /* 0x000168000c2e1900 */
[----:B------:R1:W5:Y:S01]  /*0200*/  LDG.E.EL R7, desc[UR4][R4.64] ;  /* 0x0000000404077981 */ /* 0x000362000c2e1900 */
[----:B---3--:R-:W-:-:S06]  /*0210*/  IMAD.WIDE R10, R0, 0x4, R10 ;  /* 0x00000004000a7825 */ /* 0x008fcc00078e020a */
[----:B------:R-:W3:Y:S01]  /*0220*/  LDG.E R10, desc[UR4][R10.64] ;  /* 0x000000040a0a7981 */ /* 0x000ee2000c1e1900 */
[----:B0-----:R-:W-:Y:S01]  /*0230*/  HFMA2.MMA R9, -RZ, RZ, 1.625, 0 ;  /* 0x3e800000ff097435 */ /* 0x001fe200000001ff */
[----:B-1----:R-:W0:Y:S02]  /*0240*/  LDC.64 R4, c[0x0][0x248] ;  /* 0x00009200ff047b82 */ /* 0x002e240000000a00 */
[----:B0-----:R-:W-:-:S04]  /*0250*/  IMAD.WIDE R4, R0, 0x4, R4 ;  /* 0x0000000400047825 */ /* 0x001fc800078e0204 */
[----:B--2---:R-:W-:-:S04]  /*0260*/  FADD R6, R6, 9.9999997473787516356e-06 ;  /* 0x3727c5ac06067421 */ /* 0x004fc80000000000 */
[----:B------:R-:W0:Y:S02]  /*0270*/  MUFU.SQRT R14, R6 ;  /* 0x00000006000e7308 */ /* 0x000e240000002000 */
[C---:B0-----:R-:W-:Y:S02]  /*0280*/  FSETP.GT.AND P0, PT, R14.reuse, 8.50705917302346158658e+37, PT ;  /* 0x7e8000000e00780b */ /* 0x041fe40003f04000 */
[----:B------:R-:W-:-:S11]  /*0290*/  FSETP.GEU.AND P1, PT, R14, 1.175494350822287508e-38, PT ;  /* 0x008000000e00780b */ /* 0x000fd60003f2e000 */
[----:B------:R-:W-:-:S04]  /*02a0*/  @P0 FMUL R14, R14, 0.25 ;  /* 0x3e8000000e0e0820 */ /* 0x000fc80000400000 */
[----:B------:R-:W-:-:S06]  /*02b0*/  @!P1 FMUL R14, R14, 16777216 ;  /* 0x4b8000000e0e9820 */ /* 0x000fcc0000400000 */
[----:B------:R-:W0:Y:S01]  /*02c0*/  MUFU.RCP R14, R14 ;  /* 0x0000000e000e7308 */ /* 0x000e220000001000 */
[----:B------:R-:W-:Y:S01]  /*02d0*/  FSEL R9, R9, 1, P0 ;  /* 0x3f80000009097808 */ /* 0x000fe20000000000 */
[----:B----4-:R-:W-:-:S04]  /*02e0*/  FADD R12, R15, R12 ;  /* 0x0000000c0f0c7221 */ /* 0x010fc80000000000 */
[----:B------:R-:W-:Y:S01]  /*02f0*/  @!P1 FMUL R9, R9, 16777216 ;  /* 0x4b80000009099820 */ /* 0x000fe20000400000 */
[----:B-----5:R-:W-:-:S03]  /*0300*/  FADD R13, -R13, R12 ;  /* 0x0000000c0d0d7221 */ /* 0x020fc60000000100 */
[----:B0-----:R-:W-:-:S04]  /*0310*/  FMUL R6, R14, R9 ;  /* 0x000000090e067220 */ /* 0x001fc80000400000 */
[----:B------:R-:W-:-:S04]  /*0320*/  FMUL R6, R13, R6 ;  /* 0x000000060d067220 */ /* 0x000fc80000400000 */
[----:B------:R-:W-:-:S05]  /*0330*/  FFMA R6, R8, R6, R7 ;  /* 0x0000000608067223 */ /* 0x000fca0000000007 */
[----:B------:R-:W-:-:S04]  /*0340*/  FSETP.GEU.AND P0, PT, R6, RZ, PT ;  /* 0x000000ff0600720b */ /* 0x000fc80003f0e000 */
[----:B------:R-:W-:Y:S01]  /*0350*/  FSEL R7, R6, RZ, P0 ;  /* 0x000000ff06077208 */ /* 0x000fe20000000000 */
[----:B------:R-:W-:Y:S04]  /*0360*/  STG.E desc[UR4][R2.64], R12 ;  /* 0x0000000c02007986 */ /* 0x000fe8000c101904 */
[----:B---3--:R-:W-:-:S05]  /*0370*/  FADD R7, R10, R7 ;  /* 0x000000070a077221 */ /* 0x008fca0000000000 */
[----:B------:R-:W-:Y:S01]  /*0380*/  STG.E desc[UR4][R4.64], R7 ;  /* 0x0000000704007986 */ /* 0x000fe2000c101904 */
[----:B------:R-:W-:Y:S05]  /*0390*/  EXIT ;  /* 0x000000000000794d */ /* 0x000fea0003800000 */
.L_x_0:
[----:B------:R-:W-:-:S00]  /*03a0*/  BRA `(.L_x_0) ;  /* 0xfffffffc00fc7947 */ /* 0x000fc0000383ffff */
[----:B------:R-:W-:-:S00]  /*03b0*/  NOP ;  /* 0x0000000000007918 */ /* 0x000fc00000000000 */
        /* <DEDUP_REMOVED lines=12> */
.L_x_1:


//--------------------- .nv.global.init           --------------------------
	.section	.nv.global.init,"aw",@progbits
.nv.global.init:
	.type		_$_str,@object
	.size		_$_str,(_$_str_$_2 - _$_str)
_$_str:
        /*0000*/ 	.byte	0x5f, 0x5f, 0x43, 0x55, 0x44, 0x41, 0x5f, 0x46, 0x54, 0x5a, 0x00
	.type		_$_str_$_2,@object
	.size		_$_str_$_2,(.L_1 - _$_str_$_2)
_$_str_$_2:
        /*000b*/ 	.byte	0x5f, 0x5f, 0x43, 0x55, 0x44, 0x41, 0x5f, 0x50, 0x52, 0x45, 0x43, 0x5f, 0x53, 0x51, 0x52, 0x54
        /*001b*/ 	.byte	0x00
.L_1:


//--------------------- .nv.constant0.triton_poi_fused__native_batch_norm_legit_no_training_add_convolution_relu_53 --------------------------
	.section	.nv.constant0.triton_poi_fused__native_batch_norm_legit_no_training_add_convolution_relu_53,"a",@progbits
	.sectionflags	@""
	.align	4
.nv.constant0.triton_poi_fused__native_batch_norm_legit_no_training_add_convolution_relu_53:
	.zero		596
